//
// Generated by NVIDIA NVVM Compiler
//
// Compiler Build ID: CL-36424714
// Cuda compilation tools, release 13.0, V13.0.88
// Based on NVVM 20.0.0
//

.version 9.0
.target sm_100
.address_size 64

	// .globl	_Z27matrixSumOnGPUUnifiedMemoryPfS_S_

.visible .entry _Z27matrixSumOnGPUUnifiedMemoryPfS_S_(
	.param .u64 .ptr .align 1 _Z27matrixSumOnGPUUnifiedMemoryPfS_S__param_0,
	.param .u64 .ptr .align 1 _Z27matrixSumOnGPUUnifiedMemoryPfS_S__param_1,
	.param .u64 .ptr .align 1 _Z27matrixSumOnGPUUnifiedMemoryPfS_S__param_2
)
{
	.reg .b32 	%r<5>;
	.reg .b32 	%f<4>;
	.reg .b64 	%rd<11>;

	ld.param.u64 	%rd1, [_Z27matrixSumOnGPUUnifiedMemoryPfS_S__param_0];
	ld.param.u64 	%rd2, [_Z27matrixSumOnGPUUnifiedMemoryPfS_S__param_1];
	ld.param.u64 	%rd3, [_Z27matrixSumOnGPUUnifiedMemoryPfS_S__param_2];
	cvta.to.global.u64 	%rd4, %rd3;
	cvta.to.global.u64 	%rd5, %rd2;
	cvta.to.global.u64 	%rd6, %rd1;
	mov.u32 	%r1, %ntid.x;
	mov.u32 	%r2, %tid.x;
	mov.u32 	%r3, %tid.y;
	mad.lo.s32 	%r4, %r1, %r2, %r3;
	mul.wide.u32 	%rd7, %r4, 4;
	add.s64 	%rd8, %rd6, %rd7;
	ld.global.f32 	%f1, [%rd8];
	add.s64 	%rd9, %rd5, %rd7;
	ld.global.f32 	%f2, [%rd9];
	add.f32 	%f3, %f1, %f2;
	add.s64 	%rd10, %rd4, %rd7;
	st.global.f32 	[%rd10], %f3;
	ret;

}


// ===== COMPILED SASS (sm_100) =====

	.target	sm_100

	.elftype	@"ET_EXEC"


//--------------------- .note.nv.tkinfo           --------------------------
	.section	.note.nv.tkinfo,"",@"SHT_NOTE"
	.sectionflags	@"SHF_NOTE_NV_TKINFO"
	.tkinfo
        /*0018*/ 	.word	0x00000002
        /*0030*/ 	.string	""
        /*0030*/ 	.string	"ptxas"
        /*0030*/ 	.string	"Cuda compilation tools, release 13.0, V13.0.88"
        /*0030*/ 	.string	"Build cuda_13.0.r13.0/compiler.36424714_0"
        /*0030*/ 	.string	"-arch sm_100 -m 64 "



//--------------------- .note.nv.cuinfo           --------------------------
	.section	.note.nv.cuinfo,"",@"SHT_NOTE"
	.sectionflags	@"SHF_NOTE_NV_CUINFO"
        /*0018*/ 	.short	0x0002
        /*001a*/ 	.short	0x0064
        /*001c*/ 	.short	0x0082
	.zero		2


//--------------------- .nv.info                  --------------------------
	.section	.nv.info,"",@"SHT_CUDA_INFO"
	.align	4


	//----- nvinfo : EIATTR_REGCOUNT
	.align		4
        /*0000*/ 	.byte	0x04, 0x2f
        /*0002*/ 	.short	(.L_1 - .L_0)
	.align		4
.L_0:
        /*0004*/ 	.word	index@(_Z27matrixSumOnGPUUnifiedMemoryPfS_S_)
        /*0008*/ 	.word	0x0000000c


	//----- nvinfo : EIATTR_FRAME_SIZE
	.align		4
.L_1:
        /*000c*/ 	.byte	0x04, 0x11
        /*000e*/ 	.short	(.L_3 - .L_2)
	.align		4
.L_2:
        /*0010*/ 	.word	index@(_Z27matrixSumOnGPUUnifiedMemoryPfS_S_)
        /*0014*/ 	.word	0x00000000


	//----- nvinfo : EIATTR_MIN_STACK_SIZE
	.align		4
.L_3:
        /*0018*/ 	.byte	0x04, 0x12
        /*001a*/ 	.short	(.L_5 - .L_4)
	.align		4
.L_4:
        /*001c*/ 	.word	index@(_Z27matrixSumOnGPUUnifiedMemoryPfS_S_)
        /*0020*/ 	.word	0x00000000
.L_5:


//--------------------- .nv.compat                --------------------------
	.section	.nv.compat,"",@"SHT_CUDA_COMPAT_INFO"
	.align	4
        /*0000*/ 	.byte	0x02, 0x09, 0x00, 0x00, 0x02, 0x02, 0x01, 0x00, 0x02, 0x05, 0x05, 0x00, 0x03, 0x07, 0x01, 0x01
        /*0010*/ 	.byte	0x02, 0x03, 0x00, 0x00, 0x02, 0x06, 0x01, 0x00, 0x04, 0x0b, 0x08, 0x00, 0x09, 0x00, 0x00, 0x00
        /*0020*/ 	.byte	0x00, 0x00, 0x00, 0x00


//--------------------- .nv.info._Z27matrixSumOnGPUUnifiedMemoryPfS_S_ --------------------------
	.section	.nv.info._Z27matrixSumOnGPUUnifiedMemoryPfS_S_,"",@"SHT_CUDA_INFO"
	.sectionflags	@""
	.align	4


	//----- nvinfo : EIATTR_CUDA_API_VERSION
	.align		4
        /*0000*/ 	.byte	0x04, 0x37
        /*0002*/ 	.short	(.L_7 - .L_6)
.L_6:
        /*0004*/ 	.word	0x00000082


	//----- nvinfo : EIATTR_KPARAM_INFO
	.align		4
.L_7:
        /*0008*/ 	.byte	0x04, 0x17
        /*000a*/ 	.short	(.L_9 - .L_8)
.L_8:
        /*000c*/ 	.word	0x00000000
        /*0010*/ 	.short	0x0002
        /*0012*/ 	.short	0x0010
        /*0014*/ 	.byte	0x00, 0xf5, 0x21, 0x00


	//----- nvinfo : EIATTR_KPARAM_INFO
	.align		4
.L_9:
        /*0018*/ 	.byte	0x04, 0x17
        /*001a*/ 	.short	(.L_11 - .L_10)
.L_10:
        /*001c*/ 	.word	0x00000000
        /*0020*/ 	.short	0x0001
        /*0022*/ 	.short	0x0008
        /*0024*/ 	.byte	0x00, 0xf5, 0x21, 0x00


	//----- nvinfo : EIATTR_KPARAM_INFO
	.align		4
.L_11:
        /*0028*/ 	.byte	0x04, 0x17
        /*002a*/ 	.short	(.L_13 - .L_12)
.L_12:
        /*002c*/ 	.word	0x00000000
        /*0030*/ 	.short	0x0000
        /*0032*/ 	.short	0x0000
        /*0034*/ 	.byte	0x00, 0xf5, 0x21, 0x00


	//----- nvinfo : EIATTR_SPARSE_MMA_MASK
	.align		4
.L_13:
        /*0038*/ 	.byte	0x03, 0x50
        /*003a*/ 	.short	0x0000


	//----- nvinfo : EIATTR_MAXREG_COUNT
	.align		4
        /*003c*/ 	.byte	0x03, 0x1b
        /*003e*/ 	.short	0x00ff


	//----- nvinfo : EIATTR_MERCURY_ISA_VERSION
	.align		4
        /*0040*/ 	.byte	0x03, 0x5f
        /*0042*/ 	.short	0x0101


	//----- nvinfo : EIATTR_VRC_CTA_INIT_COUNT
	.align		4
        /*0044*/ 	.byte	0x02, 0x4a
	.zero		1
	.zero		1


	//----- nvinfo : EIATTR_EXIT_INSTR_OFFSETS
	.align		4
        /*0048*/ 	.byte	0x04, 0x1c
        /*004a*/ 	.short	(.L_15 - .L_14)


	//   ....[0]....
.L_14:
        /*004c*/ 	.word	0x00000100


	//----- nvinfo : EIATTR_CBANK_PARAM_SIZE
	.align		4
.L_15:
        /*0050*/ 	.byte	0x03, 0x19
        /*0052*/ 	.short	0x0018


	//----- nvinfo : EIATTR_PARAM_CBANK
	.align		4
        /*0054*/ 	.byte	0x04, 0x0a
        /*0056*/ 	.short	(.L_17 - .L_16)
	.align		4
.L_16:
        /*0058*/ 	.word	index@(.nv.constant0._Z27matrixSumOnGPUUnifiedMemoryPfS_S_)
        /*005c*/ 	.short	0x0380
        /*005e*/ 	.short	0x0018


	//----- nvinfo : EIATTR_SW_WAR
	.align		4
.L_17:
        /*0060*/ 	.byte	0x04, 0x36
        /*0062*/ 	.short	(.L_19 - .L_18)
.L_18:
        /*0064*/ 	.word	0x00000008
.L_19:


//--------------------- .nv.callgraph             --------------------------
	.section	.nv.callgraph,"",@"SHT_CUDA_CALLGRAPH"
	.align	4
	.sectionentsize	8
	.align		4
        /*0000*/ 	.word	0x00000000
	.align		4
        /*0004*/ 	.word	0xffffffff
	.align		4
        /*0008*/ 	.word	0x00000000
	.align		4
        /*000c*/ 	.word	0xfffffffe
	.align		4
        /*0010*/ 	.word	0x00000000
	.align		4
        /*0014*/ 	.word	0xfffffffd
	.align		4
        /*0018*/ 	.word	0x00000000
	.align		4
        /*001c*/ 	.word	0xfffffffc


//--------------------- .text._Z27matrixSumOnGPUUnifiedMemoryPfS_S_ --------------------------
	.section	.text._Z27matrixSumOnGPUUnifiedMemoryPfS_S_,"ax",@progbits
	.align	128
        .global         _Z27matrixSumOnGPUUnifiedMemoryPfS_S_
        .type           _Z27matrixSumOnGPUUnifiedMemoryPfS_S_,@function
        .size           _Z27matrixSumOnGPUUnifiedMemoryPfS_S_,(.L_x_1 - _Z27matrixSumOnGPUUnifiedMemoryPfS_S_)
        .other          _Z27matrixSumOnGPUUnifiedMemoryPfS_S_,@"STO_CUDA_ENTRY STV_DEFAULT"
_Z27matrixSumOnGPUUnifiedMemoryPfS_S_:
.text._Z27matrixSumOnGPUUnifiedMemoryPfS_S_:
[----:B------:R-:W-:Y:S01]  /*0000*/  LDC R1, c[0x0][0x37c] ;  /* 0x0000df00ff017b82 */ /* 0x000fe20000000800 */
[----:B------:R-:W0:Y:S07]  /*0010*/  S2R R9, SR_TID.X ;  /* 0x0000000000097919 */ /* 0x000e2e0000002100 */
[----:B------:R-:W1:Y:S01]  /*0020*/  LDC.64 R2, c[0x0][0x380] ;  /* 0x0000e000ff027b82 */ /* 0x000e620000000a00 */
[----:B------:R-:W0:Y:S01]  /*0030*/  LDCU UR6, c[0x0][0x360] ;  /* 0x00006c00ff0677ac */ /* 0x000e220008000800 */
[----:B------:R-:W0:Y:S01]  /*0040*/  S2R R0, SR_TID.Y ;  /* 0x0000000000007919 */ /* 0x000e220000002200 */
[----:B------:R-:W2:Y:S05]  /*0050*/  LDCU.64 UR4, c[0x0][0x358] ;  /* 0x00006b00ff0477ac */ /* 0x000eaa0008000a00 */
[----:B------:R-:W3:Y:S08]  /*0060*/  LDC.64 R4, c[0x0][0x388] ;  /* 0x0000e200ff047b82 */ /* 0x000ef00000000a00 */
[----:B------:R-:W4:Y:S01]  /*0070*/  LDC.64 R6, c[0x0][0x390] ;  /* 0x0000e400ff067b82 */ /* 0x000f220000000a00 */
[----:B0-----:R-:W-:-:S04]  /*0080*/  IMAD R9, R9, UR6, R0 ;  /* 0x0000000609097c24 */ /* 0x001fc8000f8e0200 */
[----:B-1----:R-:W-:-:S04]  /*0090*/  IMAD.WIDE.U32 R2, R9, 0x4, R2 ;  /* 0x0000000409027825 */ /* 0x002fc800078e0002 */
[C---:B---3--:R-:W-:Y:S02]  /*00a0*/  IMAD.WIDE.U32 R4, R9.reuse, 0x4, R4 ;  /* 0x0000000409047825 */ /* 0x048fe400078e0004 */
[----:B--2---:R-:W2:Y:S04]  /*00b0*/  LDG.E R2, desc[UR4][R2.64] ;  /* 0x0000000402027981 */ /* 0x004ea8000c1e1900 */
[----:B------:R-:W2:Y:S01]  /*00c0*/  LDG.E R5, desc[UR4][R4.64] ;  /* 0x0000000404057981 */ /* 0x000ea2000c1e1900 */
[----:B----4-:R-:W-:-:S04]  /*00d0*/  IMAD.WIDE.U32 R6, R9, 0x4, R6 ;  /* 0x0000000409067825 */ /* 0x010fc800078e0006 */
[----:B--2---:R-:W-:-:S05]  /*00e0*/  FADD R9, R2, R5 ;  /* 0x0000000502097221 */ /* 0x004fca0000000000 */
[----:B------:R-:W-:Y:S01]  /*00f0*/  STG.E desc[UR4][R6.64], R9 ;  /* 0x0000000906007986 */ /* 0x000fe2000c101904 */
[----:B------:R-:W-:Y:S05]  /*0100*/  EXIT ;  /* 0x000000000000794d */ /* 0x000fea0003800000 */
.L_x_0:
[----:B------:R-:W-:-:S00]  /*0110*/  BRA `(.L_x_0) ;  /* 0xfffffffc00fc7947 */ /* 0x000fc0000383ffff */
[----:B------:R-:W-:-:S00]  /*0120*/  NOP ;  /* 0x0000000000007918 */ /* 0x000fc00000000000 */
        /* <DEDUP_REMOVED lines=13> */
.L_x_1:


//--------------------- .nv.shared.reserved.0     --------------------------
	.section	.nv.shared.reserved.0,"aw",@nobits
	.weak		__nv_reservedSMEM_offset_0_alias
	.size		__nv_reservedSMEM_offset_0_alias, 0, 64
	.other		__nv_reservedSMEM_offset_0_alias,@"STO_CUDA_RESERVED_SHARED STV_DEFAULT"
__nv_reservedSMEM_offset_0_alias:
	.zero		0
	.zero		64


//--------------------- .nv.constant0._Z27matrixSumOnGPUUnifiedMemoryPfS_S_ --------------------------
	.section	.nv.constant0._Z27matrixSumOnGPUUnifiedMemoryPfS_S_,"a",@progbits
	.sectionflags	@""
	.align	4
.nv.constant0._Z27matrixSumOnGPUUnifiedMemoryPfS_S_:
	.zero		920


//--------------------- SYMBOLS --------------------------

	.type		.nv.reservedSmem.offset0,@object
	.size		.nv.reservedSmem.offset0,0x4
